//
// Generated by NVIDIA NVVM Compiler
//
// Compiler Build ID: CL-36424714
// Cuda compilation tools, release 13.0, V13.0.88
// Based on NVVM 20.0.0
//

.version 9.0
.target sm_100
.address_size 64

	// .globl	_Z11dummyKernelPKfPfi

.visible .entry _Z11dummyKernelPKfPfi(
	.param .u64 .ptr .align 1 _Z11dummyKernelPKfPfi_param_0,
	.param .u64 .ptr .align 1 _Z11dummyKernelPKfPfi_param_1,
	.param .u32 _Z11dummyKernelPKfPfi_param_2
)
{
	.reg .pred 	%p<2>;
	.reg .b32 	%r<6>;
	.reg .b32 	%f<3>;
	.reg .b64 	%rd<8>;

	ld.param.u64 	%rd1, [_Z11dummyKernelPKfPfi_param_0];
	ld.param.u64 	%rd2, [_Z11dummyKernelPKfPfi_param_1];
	ld.param.u32 	%r2, [_Z11dummyKernelPKfPfi_param_2];
	mov.u32 	%r3, %ctaid.x;
	mov.u32 	%r4, %ntid.x;
	mov.u32 	%r5, %tid.x;
	mad.lo.s32 	%r1, %r3, %r4, %r5;
	setp.ge.s32 	%p1, %r1, %r2;
	@%p1 bra 	$L__BB0_2;
	cvta.to.global.u64 	%rd3, %rd1;
	cvta.to.global.u64 	%rd4, %rd2;
	mul.wide.s32 	%rd5, %r1, 4;
	add.s64 	%rd6, %rd3, %rd5;
	ld.global.f32 	%f1, [%rd6];
	add.f32 	%f2, %f1, %f1;
	add.s64 	%rd7, %rd4, %rd5;
	st.global.f32 	[%rd7], %f2;
$L__BB0_2:
	ret;

}


// ===== COMPILED SASS (sm_100) =====

	.target	sm_100

	.elftype	@"ET_EXEC"


//--------------------- .note.nv.tkinfo           --------------------------
	.section	.note.nv.tkinfo,"",@"SHT_NOTE"
	.sectionflags	@"SHF_NOTE_NV_TKINFO"
	.tkinfo
        /*0018*/ 	.word	0x00000002
        /*0030*/ 	.string	""
        /*0030*/ 	.string	"ptxas"
        /*0030*/ 	.string	"Cuda compilation tools, release 13.0, V13.0.88"
        /*0030*/ 	.string	"Build cuda_13.0.r13.0/compiler.36424714_0"
        /*0030*/ 	.string	"-arch sm_100 -m 64 "



//--------------------- .note.nv.cuinfo           --------------------------
	.section	.note.nv.cuinfo,"",@"SHT_NOTE"
	.sectionflags	@"SHF_NOTE_NV_CUINFO"
        /*0018*/ 	.short	0x0002
        /*001a*/ 	.short	0x0064
        /*001c*/ 	.short	0x0082
	.zero		2


//--------------------- .nv.info                  --------------------------
	.section	.nv.info,"",@"SHT_CUDA_INFO"
	.align	4


	//----- nvinfo : EIATTR_REGCOUNT
	.align		4
        /*0000*/ 	.byte	0x04, 0x2f
        /*0002*/ 	.short	(.L_1 - .L_0)
	.align		4
.L_0:
        /*0004*/ 	.word	index@(_Z11dummyKernelPKfPfi)
        /*0008*/ 	.word	0x0000000a


	//----- nvinfo : EIATTR_FRAME_SIZE
	.align		4
.L_1:
        /*000c*/ 	.byte	0x04, 0x11
        /*000e*/ 	.short	(.L_3 - .L_2)
	.align		4
.L_2:
        /*0010*/ 	.word	index@(_Z11dummyKernelPKfPfi)
        /*0014*/ 	.word	0x00000000


	//----- nvinfo : EIATTR_MIN_STACK_SIZE
	.align		4
.L_3:
        /*0018*/ 	.byte	0x04, 0x12
        /*001a*/ 	.short	(.L_5 - .L_4)
	.align		4
.L_4:
        /*001c*/ 	.word	index@(_Z11dummyKernelPKfPfi)
        /*0020*/ 	.word	0x00000000
.L_5:


//--------------------- .nv.compat                --------------------------
	.section	.nv.compat,"",@"SHT_CUDA_COMPAT_INFO"
	.align	4
        /*0000*/ 	.byte	0x02, 0x09, 0x00, 0x00, 0x02, 0x02, 0x01, 0x00, 0x02, 0x05, 0x05, 0x00, 0x03, 0x07, 0x01, 0x01
        /*0010*/ 	.byte	0x02, 0x03, 0x00, 0x00, 0x02, 0x06, 0x01, 0x00, 0x04, 0x0b, 0x08, 0x00, 0x09, 0x00, 0x00, 0x00
        /*0020*/ 	.byte	0x00, 0x00, 0x00, 0x00


//--------------------- .nv.info._Z11dummyKernelPKfPfi --------------------------
	.section	.nv.info._Z11dummyKernelPKfPfi,"",@"SHT_CUDA_INFO"
	.sectionflags	@""
	.align	4


	//----- nvinfo : EIATTR_CUDA_API_VERSION
	.align		4
        /*0000*/ 	.byte	0x04, 0x37
        /*0002*/ 	.short	(.L_7 - .L_6)
.L_6:
        /*0004*/ 	.word	0x00000082


	//----- nvinfo : EIATTR_KPARAM_INFO
	.align		4
.L_7:
        /*0008*/ 	.byte	0x04, 0x17
        /*000a*/ 	.short	(.L_9 - .L_8)
.L_8:
        /*000c*/ 	.word	0x00000000
        /*0010*/ 	.short	0x0002
        /*0012*/ 	.short	0x0010
        /*0014*/ 	.byte	0x00, 0xf0, 0x11, 0x00


	//----- nvinfo : EIATTR_KPARAM_INFO
	.align		4
.L_9:
        /*0018*/ 	.byte	0x04, 0x17
        /*001a*/ 	.short	(.L_11 - .L_10)
.L_10:
        /*001c*/ 	.word	0x00000000
        /*0020*/ 	.short	0x0001
        /*0022*/ 	.short	0x0008
        /*0024*/ 	.byte	0x00, 0xf5, 0x21, 0x00


	//----- nvinfo : EIATTR_KPARAM_INFO
	.align		4
.L_11:
        /*0028*/ 	.byte	0x04, 0x17
        /*002a*/ 	.short	(.L_13 - .L_12)
.L_12:
        /*002c*/ 	.word	0x00000000
        /*0030*/ 	.short	0x0000
        /*0032*/ 	.short	0x0000
        /*0034*/ 	.byte	0x00, 0xf5, 0x21, 0x00


	//----- nvinfo : EIATTR_SPARSE_MMA_MASK
	.align		4
.L_13:
        /*0038*/ 	.byte	0x03, 0x50
        /*003a*/ 	.short	0x0000


	//----- nvinfo : EIATTR_MAXREG_COUNT
	.align		4
        /*003c*/ 	.byte	0x03, 0x1b
        /*003e*/ 	.short	0x00ff


	//----- nvinfo : EIATTR_MERCURY_ISA_VERSION
	.align		4
        /*0040*/ 	.byte	0x03, 0x5f
        /*0042*/ 	.short	0x0101


	//----- nvinfo : EIATTR_VRC_CTA_INIT_COUNT
	.align		4
        /*0044*/ 	.byte	0x02, 0x4a
	.zero		1
	.zero		1


	//----- nvinfo : EIATTR_EXIT_INSTR_OFFSETS
	.align		4
        /*0048*/ 	.byte	0x04, 0x1c
        /*004a*/ 	.short	(.L_15 - .L_14)


	//   ....[0]....
.L_14:
        /*004c*/ 	.word	0x00000070


	//   ....[1]....
        /*0050*/ 	.word	0x00000100


	//----- nvinfo : EIATTR_CBANK_PARAM_SIZE
	.align		4
.L_15:
        /*0054*/ 	.byte	0x03, 0x19
        /*0056*/ 	.short	0x0014


	//----- nvinfo : EIATTR_PARAM_CBANK
	.align		4
        /*0058*/ 	.byte	0x04, 0x0a
        /*005a*/ 	.short	(.L_17 - .L_16)
	.align		4
.L_16:
        /*005c*/ 	.word	index@(.nv.constant0._Z11dummyKernelPKfPfi)
        /*0060*/ 	.short	0x0380
        /*0062*/ 	.short	0x0014


	//----- nvinfo : EIATTR_SW_WAR
	.align		4
.L_17:
        /*0064*/ 	.byte	0x04, 0x36
        /*0066*/ 	.short	(.L_19 - .L_18)
.L_18:
        /*0068*/ 	.word	0x00000008
.L_19:


//--------------------- .nv.callgraph             --------------------------
	.section	.nv.callgraph,"",@"SHT_CUDA_CALLGRAPH"
	.align	4
	.sectionentsize	8
	.align		4
        /*0000*/ 	.word	0x00000000
	.align		4
        /*0004*/ 	.word	0xffffffff
	.align		4
        /*0008*/ 	.word	0x00000000
	.align		4
        /*000c*/ 	.word	0xfffffffe
	.align		4
        /*0010*/ 	.word	0x00000000
	.align		4
        /*0014*/ 	.word	0xfffffffd
	.align		4
        /*0018*/ 	.word	0x00000000
	.align		4
        /*001c*/ 	.word	0xfffffffc


//--------------------- .text._Z11dummyKernelPKfPfi --------------------------
	.section	.text._Z11dummyKernelPKfPfi,"ax",@progbits
	.align	128
        .global         _Z11dummyKernelPKfPfi
        .type           _Z11dummyKernelPKfPfi,@function
        .size           _Z11dummyKernelPKfPfi,(.L_x_1 - _Z11dummyKernelPKfPfi)
        .other          _Z11dummyKernelPKfPfi,@"STO_CUDA_ENTRY STV_DEFAULT"
_Z11dummyKernelPKfPfi:
.text._Z11dummyKernelPKfPfi:
[----:B------:R-:W-:Y:S01]  /*0000*/  LDC R1, c[0x0][0x37c] ;  /* 0x0000df00ff017b82 */ /* 0x000fe20000000800 */
[----:B------:R-:W0:Y:S07]  /*0010*/  S2R R0, SR_TID.X ;  /* 0x0000000000007919 */ /* 0x000e2e0000002100 */
[----:B------:R-:W0:Y:S01]  /*0020*/  S2UR UR4, SR_CTAID.X ;  /* 0x00000000000479c3 */ /* 0x000e220000002500 */
[----:B------:R-:W1:Y:S07]  /*0030*/  LDCU UR5, c[0x0][0x390] ;  /* 0x00007200ff0577ac */ /* 0x000e6e0008000800 */
[----:B------:R-:W0:Y:S02]  /*0040*/  LDC R7, c[0x0][0x360] ;  /* 0x0000d800ff077b82 */ /* 0x000e240000000800 */
[----:B0-----:R-:W-:-:S05]  /*0050*/  IMAD R7, R7, UR4, R0 ;  /* 0x0000000407077c24 */ /* 0x001fca000f8e0200 */
[----:B-1----:R-:W-:-:S13]  /*0060*/  ISETP.GE.AND P0, PT, R7, UR5, PT ;  /* 0x0000000507007c0c */ /* 0x002fda000bf06270 */
[----:B------:R-:W-:Y:S05]  /*0070*/  @P0 EXIT ;  /* 0x000000000000094d */ /* 0x000fea0003800000 */
[----:B------:R-:W0:Y:S01]  /*0080*/  LDC.64 R2, c[0x0][0x380] ;  /* 0x0000e000ff027b82 */ /* 0x000e220000000a00 */
[----:B------:R-:W1:Y:S07]  /*0090*/  LDCU.64 UR4, c[0x0][0x358] ;  /* 0x00006b00ff0477ac */ /* 0x000e6e0008000a00 */
[----:B------:R-:W2:Y:S01]  /*00a0*/  LDC.64 R4, c[0x0][0x388] ;  /* 0x0000e200ff047b82 */ /* 0x000ea20000000a00 */
[----:B0-----:R-:W-:-:S06]  /*00b0*/  IMAD.WIDE R2, R7, 0x4, R2 ;  /* 0x0000000407027825 */ /* 0x001fcc00078e0202 */
[----:B-1----:R-:W3:Y:S01]  /*00c0*/  LDG.E R2, desc[UR4][R2.64] ;  /* 0x0000000402027981 */ /* 0x002ee2000c1e1900 */
[----:B--2---:R-:W-:-:S04]  /*00d0*/  IMAD.WIDE R4, R7, 0x4, R4 ;  /* 0x0000000407047825 */ /* 0x004fc800078e0204 */
[----:B---3--:R-:W-:-:S05]  /*00e0*/  FADD R7, R2, R2 ;  /* 0x0000000202077221 */ /* 0x008fca0000000000 */
[----:B------:R-:W-:Y:S01]  /*00f0*/  STG.E desc[UR4][R4.64], R7 ;  /* 0x0000000704007986 */ /* 0x000fe2000c101904 */
[----:B------:R-:W-:Y:S05]  /*0100*/  EXIT ;  /* 0x000000000000794d */ /* 0x000fea0003800000 */
.L_x_0:
[----:B------:R-:W-:-:S00]  /*0110*/  BRA `(.L_x_0) ;  /* 0xfffffffc00fc7947 */ /* 0x000fc0000383ffff */
[----:B------:R-:W-:-:S00]  /*0120*/  NOP ;  /* 0x0000000000007918 */ /* 0x000fc00000000000 */
        /* <DEDUP_REMOVED lines=13> */
.L_x_1:


//--------------------- .nv.shared.reserved.0     --------------------------
	.section	.nv.shared.reserved.0,"aw",@nobits
	.weak		__nv_reservedSMEM_offset_0_alias
	.size		__nv_reservedSMEM_offset_0_alias, 0, 64
	.other		__nv_reservedSMEM_offset_0_alias,@"STO_CUDA_RESERVED_SHARED STV_DEFAULT"
__nv_reservedSMEM_offset_0_alias:
	.zero		0
	.zero		64


//--------------------- .nv.constant0._Z11dummyKernelPKfPfi --------------------------
	.section	.nv.constant0._Z11dummyKernelPKfPfi,"a",@progbits
	.sectionflags	@""
	.align	4
.nv.constant0._Z11dummyKernelPKfPfi:
	.zero		916


//--------------------- SYMBOLS --------------------------

	.type		.nv.reservedSmem.offset0,@object
	.size		.nv.reservedSmem.offset0,0x4
